	.headerflags	@"EF_CUDA_TEXMODE_UNIFIED EF_CUDA_64BIT_ADDRESS EF_CUDA_ACCELERATORS EF_CUDA_SM90 EF_CUDA_VIRTUAL_SM(EF_CUDA_SM90)"
	.elftype	@"ET_EXEC"


//--------------------- .nv.info                  --------------------------
	.section	.nv.info,"",@"SHT_CUDA_INFO"
	.align	4


	//----- nvinfo : EIATTR_REGCOUNT
	.align		4
        /*0000*/ 	.byte	0x04, 0x2f
        /*0002*/ 	.short	(.L_1 - .L_0)
	.align		4
.L_0:
        /*0004*/ 	.word	index@(triton_poi_fused__to_copy_12)
        /*0008*/ 	.word	0x0000000a


	//----- nvinfo : EIATTR_MIN_STACK_SIZE
	.align		4
.L_1:
        /*000c*/ 	.byte	0x04, 0x12
        /*000e*/ 	.short	(.L_3 - .L_2)
	.align		4
.L_2:
        /*0010*/ 	.word	index@(triton_poi_fused__to_copy_12)
        /*0014*/ 	.word	0x00000000


	//----- nvinfo : EIATTR_FRAME_SIZE
	.align		4
.L_3:
        /*0018*/ 	.byte	0x04, 0x11
        /*001a*/ 	.short	(.L_5 - .L_4)
	.align		4
.L_4:
        /*001c*/ 	.word	index@(triton_poi_fused__to_copy_12)
        /*0020*/ 	.word	0x00000000


	//----- nvinfo : EIATTR_MIN_STACK_SIZE
	.align		4
.L_5:
        /*0024*/ 	.byte	0x04, 0x12
        /*0026*/ 	.short	(.L_7 - .L_6)
	.align		4
.L_6:
        /*0028*/ 	.word	index@(triton_poi_fused__to_copy_12)
        /*002c*/ 	.word	0x00000000
.L_7:


//--------------------- .nv.info.triton_poi_fused__to_copy_12 --------------------------
	.section	.nv.info.triton_poi_fused__to_copy_12,"",@"SHT_CUDA_INFO"
	.sectionflags	@""
	.align	4


	//----- nvinfo : EIATTR_CUDA_API_VERSION
	.align		4
        /*0000*/ 	.byte	0x04, 0x37
        /*0002*/ 	.short	(.L_9 - .L_8)
.L_8:
        /*0004*/ 	.word	0x0000007c


	//----- nvinfo : EIATTR_KPARAM_INFO
	.align		4
.L_9:
        /*0008*/ 	.byte	0x04, 0x17
        /*000a*/ 	.short	(.L_11 - .L_10)
.L_10:
        /*000c*/ 	.word	0x00000000
        /*0010*/ 	.short	0x0001
        /*0012*/ 	.short	0x0008
        /*0014*/ 	.byte	0x00, 0xf0, 0x11, 0x00


	//----- nvinfo : EIATTR_KPARAM_INFO
	.align		4
.L_11:
        /*0018*/ 	.byte	0x04, 0x17
        /*001a*/ 	.short	(.L_13 - .L_12)
.L_12:
        /*001c*/ 	.word	0x00000000
        /*0020*/ 	.short	0x0000
        /*0022*/ 	.short	0x0000
        /*0024*/ 	.byte	0x00, 0xf4, 0x21, 0x00


	//----- nvinfo : EIATTR_SPARSE_MMA_MASK
	.align		4
.L_13:
        /*0028*/ 	.byte	0x03, 0x50
        /*002a*/ 	.short	0x0000


	//----- nvinfo : EIATTR_MAXREG_COUNT
	.align		4
        /*002c*/ 	.byte	0x03, 0x1b
        /*002e*/ 	.short	0x00ff


	//----- nvinfo : EIATTR_EXIT_INSTR_OFFSETS
	.align		4
        /*0030*/ 	.byte	0x04, 0x1c
        /*0032*/ 	.short	(.L_15 - .L_14)


	//   ....[0]....
.L_14:
        /*0034*/ 	.word	0x00000100


	//   ....[1]....
        /*0038*/ 	.word	0x00000130


	//----- nvinfo : EIATTR_REQNTID
	.align		4
.L_15:
        /*003c*/ 	.byte	0x04, 0x10
        /*003e*/ 	.short	(.L_17 - .L_16)
.L_16:
        /*0040*/ 	.word	0x00000020
        /*0044*/ 	.word	0x00000001
        /*0048*/ 	.word	0x00000001


	//----- nvinfo : EIATTR_CBANK_PARAM_SIZE
	.align		4
.L_17:
        /*004c*/ 	.byte	0x03, 0x19
        /*004e*/ 	.short	0x000c


	//----- nvinfo : EIATTR_PARAM_CBANK
	.align		4
        /*0050*/ 	.byte	0x04, 0x0a
        /*0052*/ 	.short	(.L_19 - .L_18)
	.align		4
.L_18:
        /*0054*/ 	.word	index@(.nv.constant0.triton_poi_fused__to_copy_12)
        /*0058*/ 	.short	0x0210
        /*005a*/ 	.short	0x000c


	//----- nvinfo : EIATTR_SW_WAR
	.align		4
.L_19:
        /*005c*/ 	.byte	0x04, 0x36
        /*005e*/ 	.short	(.L_21 - .L_20)
.L_20:
        /*0060*/ 	.word	0x00000008
.L_21:


//--------------------- .nv.callgraph             --------------------------
	.section	.nv.callgraph,"",@"SHT_CUDA_CALLGRAPH"
	.align	4
	.sectionentsize	8
	.align		4
        /*0000*/ 	.word	0x00000000
	.align		4
        /*0004*/ 	.word	0xffffffff
	.align		4
        /*0008*/ 	.word	0x00000000
	.align		4
        /*000c*/ 	.word	0xfffffffe
	.align		4
        /*0010*/ 	.word	0x00000000
	.align		4
        /*0014*/ 	.word	0xfffffffd
	.align		4
        /*0018*/ 	.word	0x00000000
	.align		4
        /*001c*/ 	.word	0xfffffffc


//--------------------- .text.triton_poi_fused__to_copy_12 --------------------------
	.section	.text.triton_poi_fused__to_copy_12,"ax",@progbits
	.align	128
        .global         triton_poi_fused__to_copy_12
        .type           triton_poi_fused__to_copy_12,@function
        .size           triton_poi_fused__to_copy_12,(.L_x_1 - triton_poi_fused__to_copy_12)
        .other          triton_poi_fused__to_copy_12,@"STO_CUDA_ENTRY STV_DEFAULT"
triton_poi_fused__to_copy_12:
.text.triton_poi_fused__to_copy_12:
[----:B------:R-:W0:Y:S02]  /*0000*/  LDC R1, c[0x0][0x28] ;  /* 0x00000a00ff017b82 */ /* 0x000e240000000800 */
[----:B------:R-:W1:Y:S01]  /*0010*/  S2R R6, SR_TID.X ;  /* 0x0000000000067919 */ /* 0x000e620000002100 */
[----:B------:R-:W-:Y:S01]  /*0020*/  IMAD.MOV.U32 R7, RZ, RZ, 0x3f000000 ;  /* 0x3f000000ff077424 */ /* 0x000fe200078e00ff */
[----:B------:R-:W2:Y:S01]  /*0030*/  LDC.64 R2, c[0x0][0x210] ;  /* 0x00008400ff027b82 */ /* 0x000ea20000000a00 */
[----:B------:R-:W3:Y:S01]  /*0040*/  S2R R5, SR_CTAID.X ;  /* 0x0000000000057919 */ /* 0x000ee20000002500 */
[C---:B-1----:R-:W-:Y:S02]  /*0050*/  LOP3.LUT R0, R6.reuse, 0x3, RZ, 0xc0, !PT ;  /* 0x0000000306007812 */ /* 0x042fe400078ec0ff */
[----:B------:R-:W-:-:S03]  /*0060*/  LOP3.LUT P0, RZ, R6, 0x1c, RZ, 0xc0, !PT ;  /* 0x0000001c06ff7812 */ /* 0x000fc6000780c0ff */
[----:B---3--:R-:W-:-:S04]  /*0070*/  IMAD R5, R5, 0x4, R0 ;  /* 0x0000000405057824 */ /* 0x008fc800078e0200 */
[C---:B--2---:R-:W-:Y:S01]  /*0080*/  IMAD.WIDE R2, R5.reuse, 0x8, R2 ;  /* 0x0000000805027825 */ /* 0x044fe200078e0202 */
[----:B------:R-:W-:Y:S02]  /*0090*/  I2FP.F32.S32 R0, R5 ;  /* 0x0000000500007245 */ /* 0x000fe40000201400 */
[----:B------:R-:W-:-:S03]  /*00a0*/  ISETP.LT.AND P0, PT, R5, 0x4, !P0 ;  /* 0x000000040500780c */ /* 0x000fc60004701270 */
[----:B------:R-:W-:-:S04]  /*00b0*/  FADD R0, R0, 0.5 ;  /* 0x3f00000000007421 */ /* 0x000fc80000000000 */
[----:B------:R-:W-:-:S05]  /*00c0*/  FFMA R0, R0, R7, -0.5 ;  /* 0xbf00000000007423 */ /* 0x000fca0000000007 */
[----:B------:R-:W-:-:S04]  /*00d0*/  FMNMX R0, RZ, R0, !PT ;  /* 0x00000000ff007209 */ /* 0x000fc80007800000 */
[----:B------:R-:W1:Y:S02]  /*00e0*/  F2I.TRUNC.NTZ R4, R0 ;  /* 0x0000000000047305 */ /* 0x000e64000020f100 */
[----:B-1----:R-:W-:Y:S01]  /*00f0*/  SHF.R.S32.HI R5, RZ, 0x1f, R4 ;  /* 0x0000001fff057819 */ /* 0x002fe20000011404 */
[----:B------:R-:W-:Y:S06]  /*0100*/  @!P0 EXIT ;  /* 0x000000000000894d */ /* 0x000fec0003800000 */
[----:B------:R-:W-:Y:S02]  /*0110*/  ULDC.64 UR4, c[0x0][0x208] ;  /* 0x0000820000047ab9 */ /* 0x000fe40000000a00 */
[----:B------:R-:W-:Y:S01]  /*0120*/  STG.E.64 desc[UR4][R2.64], R4 ;  /* 0x0000000402007986 */ /* 0x000fe2000c101b04 */
[----:B------:R-:W-:Y:S05]  /*0130*/  EXIT ;  /* 0x000000000000794d */ /* 0x000fea0003800000 */
.L_x_0:
[----:B------:R-:W-:-:S00]  /*0140*/  BRA `(.L_x_0) ;  /* 0xfffffffc00fc7947 */ /* 0x000fc0000383ffff */
[----:B------:R-:W-:-:S00]  /*0150*/  NOP ;  /* 0x0000000000007918 */ /* 0x000fc00000000000 */
        /* <DEDUP_REMOVED lines=10> */
.L_x_1:


//--------------------- .nv.constant0.triton_poi_fused__to_copy_12 --------------------------
	.section	.nv.constant0.triton_poi_fused__to_copy_12,"a",@progbits
	.sectionflags	@""
	.align	4
.nv.constant0.triton_poi_fused__to_copy_12:
	.zero		540
